//
// Generated by NVIDIA NVVM Compiler
//
// Compiler Build ID: CL-36424714
// Cuda compilation tools, release 13.0, V13.0.88
// Based on NVVM 20.0.0
//

.version 9.0
.target sm_100
.address_size 64

	// .globl	_Z8mma_testPf
.extern .func  (.param .b32 func_retval0) vprintf
(
	.param .b64 vprintf_param_0,
	.param .b64 vprintf_param_1
)
;
.global .align 1 .b8 $str[24] = {116, 104, 114, 101, 97, 100, 32, 105, 100, 32, 37, 100, 44, 32, 40, 37, 100, 44, 32, 37, 100, 41, 10};

.visible .entry _Z8mma_testPf(
	.param .u64 .ptr .align 1 _Z8mma_testPf_param_0
)
{
	.local .align 8 .b8 	__local_depot0[16];
	.reg .b64 	%SP;
	.reg .b64 	%SPL;
	.reg .pred 	%p<4>;
	.reg .b16 	%rs<2>;
	.reg .b32 	%r<32>;
	.reg .b32 	%f<17>;
	.reg .b64 	%rd<9>;
	.reg .b64 	%fd<2>;

	mov.u64 	%SPL, __local_depot0;
	cvta.local.u64 	%SP, %SPL;
	ld.param.u64 	%rd1, [_Z8mma_testPf_param_0];
	mov.u32 	%r1, %tid.x;
	setp.gt.u32 	%p1, %r1, 3;
	and.b32  	%r2, %r1, 1020;
	setp.ne.s32 	%p2, %r2, 16;
	and.pred  	%p3, %p1, %p2;
	@%p3 bra 	$L__BB0_2;
	add.u64 	%rd2, %SP, 0;
	add.u64 	%rd3, %SPL, 0;
	cvta.to.global.u64 	%rd4, %rd1;
	mov.f64 	%fd1, 0d3FF0000000000000;
	// begin inline asm
	{  cvt.rn.f16.f64 %rs1, %fd1;}

	// end inline asm
	mov.b32 	%r3, {%rs1, %rs1};
	mov.f32 	%f16, 0f00000000;
	// begin inline asm
	mma.sync.aligned.m8n8k4.row.col.f32.f16.f16.f32{%f1,  %f2,  %f3,  %f4,  %f5,  %f6,  %f7,  %f8},{%r3,  %r3},{%r3, %r3},{%f16, %f16, %f16, %f16, %f16, %f16, %f16, %f16};

	// end inline asm
	and.b32  	%r7, %r1, 2;
	and.b32  	%r8, %r1, 1;
	st.local.v2.u32 	[%rd3], {%r1, %r8};
	st.local.u32 	[%rd3+8], %r7;
	mov.u64 	%rd5, $str;
	cvta.global.u64 	%rd6, %rd5;
	{ // callseq 0, 0
	.param .b64 param0;
	st.param.b64 	[param0], %rd6;
	.param .b64 param1;
	st.param.b64 	[param1], %rd2;
	.param .b32 retval0;
	call.uni (retval0), 
	vprintf, 
	(
	param0, 
	param1
	);
	ld.param.b32 	%r9, [retval0];
	} // callseq 0
	shl.b32 	%r11, %r1, 3;
	and.b32  	%r12, %r11, 8;
	or.b32  	%r13, %r12, %r7;
	mul.wide.u32 	%rd7, %r13, 4;
	add.s64 	%rd8, %rd4, %rd7;
	st.global.f32 	[%rd8], %f1;
	or.b32  	%r14, %r7, 1;
	st.local.v2.u32 	[%rd3], {%r1, %r8};
	st.local.u32 	[%rd3+8], %r14;
	{ // callseq 1, 0
	.param .b64 param0;
	st.param.b64 	[param0], %rd6;
	.param .b64 param1;
	st.param.b64 	[param1], %rd2;
	.param .b32 retval0;
	call.uni (retval0), 
	vprintf, 
	(
	param0, 
	param1
	);
	ld.param.b32 	%r15, [retval0];
	} // callseq 1
	st.global.f32 	[%rd8+4], %f2;
	or.b32  	%r17, %r8, 2;
	st.local.v2.u32 	[%rd3], {%r1, %r17};
	st.local.u32 	[%rd3+8], %r7;
	{ // callseq 2, 0
	.param .b64 param0;
	st.param.b64 	[param0], %rd6;
	.param .b64 param1;
	st.param.b64 	[param1], %rd2;
	.param .b32 retval0;
	call.uni (retval0), 
	vprintf, 
	(
	param0, 
	param1
	);
	ld.param.b32 	%r18, [retval0];
	} // callseq 2
	st.global.f32 	[%rd8+64], %f3;
	st.local.v2.u32 	[%rd3], {%r1, %r17};
	st.local.u32 	[%rd3+8], %r14;
	{ // callseq 3, 0
	.param .b64 param0;
	st.param.b64 	[param0], %rd6;
	.param .b64 param1;
	st.param.b64 	[param1], %rd2;
	.param .b32 retval0;
	call.uni (retval0), 
	vprintf, 
	(
	param0, 
	param1
	);
	ld.param.b32 	%r20, [retval0];
	} // callseq 3
	st.global.f32 	[%rd8+68], %f4;
	or.b32  	%r22, %r7, 4;
	st.local.v2.u32 	[%rd3], {%r1, %r8};
	st.local.u32 	[%rd3+8], %r22;
	{ // callseq 4, 0
	.param .b64 param0;
	st.param.b64 	[param0], %rd6;
	.param .b64 param1;
	st.param.b64 	[param1], %rd2;
	.param .b32 retval0;
	call.uni (retval0), 
	vprintf, 
	(
	param0, 
	param1
	);
	ld.param.b32 	%r23, [retval0];
	} // callseq 4
	st.global.f32 	[%rd8+16], %f5;
	or.b32  	%r25, %r7, 5;
	st.local.v2.u32 	[%rd3], {%r1, %r8};
	st.local.u32 	[%rd3+8], %r25;
	{ // callseq 5, 0
	.param .b64 param0;
	st.param.b64 	[param0], %rd6;
	.param .b64 param1;
	st.param.b64 	[param1], %rd2;
	.param .b32 retval0;
	call.uni (retval0), 
	vprintf, 
	(
	param0, 
	param1
	);
	ld.param.b32 	%r26, [retval0];
	} // callseq 5
	st.global.f32 	[%rd8+20], %f6;
	st.local.v2.u32 	[%rd3], {%r1, %r17};
	st.local.u32 	[%rd3+8], %r22;
	{ // callseq 6, 0
	.param .b64 param0;
	st.param.b64 	[param0], %rd6;
	.param .b64 param1;
	st.param.b64 	[param1], %rd2;
	.param .b32 retval0;
	call.uni (retval0), 
	vprintf, 
	(
	param0, 
	param1
	);
	ld.param.b32 	%r28, [retval0];
	} // callseq 6
	st.global.f32 	[%rd8+80], %f7;
	st.local.v2.u32 	[%rd3], {%r1, %r17};
	st.local.u32 	[%rd3+8], %r25;
	{ // callseq 7, 0
	.param .b64 param0;
	st.param.b64 	[param0], %rd6;
	.param .b64 param1;
	st.param.b64 	[param1], %rd2;
	.param .b32 retval0;
	call.uni (retval0), 
	vprintf, 
	(
	param0, 
	param1
	);
	ld.param.b32 	%r30, [retval0];
	} // callseq 7
	st.global.f32 	[%rd8+84], %f8;
$L__BB0_2:
	ret;

}
	// .globl	_Z21matrix_multiplicationP6__halfS0_Pf
.visible .entry _Z21matrix_multiplicationP6__halfS0_Pf(
	.param .u64 .ptr .align 1 _Z21matrix_multiplicationP6__halfS0_Pf_param_0,
	.param .u64 .ptr .align 1 _Z21matrix_multiplicationP6__halfS0_Pf_param_1,
	.param .u64 .ptr .align 1 _Z21matrix_multiplicationP6__halfS0_Pf_param_2
)
{
	.reg .pred 	%p<4>;
	.reg .b16 	%rs<9>;
	.reg .b32 	%r<11>;
	.reg .b32 	%f<17>;
	.reg .b64 	%rd<13>;

	ld.param.u64 	%rd1, [_Z21matrix_multiplicationP6__halfS0_Pf_param_0];
	ld.param.u64 	%rd2, [_Z21matrix_multiplicationP6__halfS0_Pf_param_1];
	ld.param.u64 	%rd3, [_Z21matrix_multiplicationP6__halfS0_Pf_param_2];
	mov.u32 	%r1, %tid.x;
	setp.gt.u32 	%p1, %r1, 3;
	and.b32  	%r2, %r1, 1020;
	setp.ne.s32 	%p2, %r2, 16;
	and.pred  	%p3, %p1, %p2;
	@%p3 bra 	$L__BB1_2;
	cvta.to.global.u64 	%rd4, %rd3;
	cvta.to.global.u64 	%rd5, %rd2;
	cvta.to.global.u64 	%rd6, %rd1;
	shl.b32 	%r7, %r1, 3;
	mul.wide.u32 	%rd7, %r7, 2;
	add.s64 	%rd8, %rd6, %rd7;
	ld.global.u16 	%rs1, [%rd8];
	ld.global.u16 	%rs2, [%rd8+2];
	mov.b32 	%r3, {%rs1, %rs2};
	ld.global.u16 	%rs3, [%rd8+4];
	ld.global.u16 	%rs4, [%rd8+6];
	mov.b32 	%r4, {%rs3, %rs4};
	mul.wide.u32 	%rd9, %r1, 2;
	add.s64 	%rd10, %rd5, %rd9;
	ld.global.u16 	%rs5, [%rd10];
	ld.global.u16 	%rs6, [%rd10+16];
	mov.b32 	%r5, {%rs5, %rs6};
	ld.global.u16 	%rs7, [%rd10+32];
	ld.global.u16 	%rs8, [%rd10+48];
	mov.b32 	%r6, {%rs7, %rs8};
	mov.f32 	%f16, 0f00000000;
	// begin inline asm
	mma.sync.aligned.m8n8k4.row.col.f32.f16.f16.f32{%f1,  %f2,  %f3,  %f4,  %f5,  %f6,  %f7,  %f8},{%r3,  %r4},{%r5, %r6},{%f16, %f16, %f16, %f16, %f16, %f16, %f16, %f16};

	// end inline asm
	and.b32  	%r8, %r1, 2;
	and.b32  	%r9, %r7, 8;
	or.b32  	%r10, %r9, %r8;
	mul.wide.u32 	%rd11, %r10, 4;
	add.s64 	%rd12, %rd4, %rd11;
	st.global.f32 	[%rd12], %f1;
	st.global.f32 	[%rd12+4], %f2;
	st.global.f32 	[%rd12+64], %f3;
	st.global.f32 	[%rd12+68], %f4;
	st.global.f32 	[%rd12+16], %f5;
	st.global.f32 	[%rd12+20], %f6;
	st.global.f32 	[%rd12+80], %f7;
	st.global.f32 	[%rd12+84], %f8;
$L__BB1_2:
	ret;

}


// ===== COMPILED SASS (sm_100) =====

	.target	sm_100

	.elftype	@"ET_EXEC"


//--------------------- .note.nv.tkinfo           --------------------------
	.section	.note.nv.tkinfo,"",@"SHT_NOTE"
	.sectionflags	@"SHF_NOTE_NV_TKINFO"
	.tkinfo
        /*0018*/ 	.word	0x00000002
        /*0030*/ 	.string	""
        /*0030*/ 	.string	"ptxas"
        /*0030*/ 	.string	"Cuda compilation tools, release 13.0, V13.0.88"
        /*0030*/ 	.string	"Build cuda_13.0.r13.0/compiler.36424714_0"
        /*0030*/ 	.string	"-arch sm_100 -m 64 "



//--------------------- .note.nv.cuinfo           --------------------------
	.section	.note.nv.cuinfo,"",@"SHT_NOTE"
	.sectionflags	@"SHF_NOTE_NV_CUINFO"
        /*0018*/ 	.short	0x0002
        /*001a*/ 	.short	0x0064
        /*001c*/ 	.short	0x0082
	.zero		2


//--------------------- .nv.info                  --------------------------
	.section	.nv.info,"",@"SHT_CUDA_INFO"
	.align	4


	//----- nvinfo : EIATTR_REGCOUNT
	.align		4
        /*0000*/ 	.byte	0x04, 0x2f
        /*0002*/ 	.short	(.L_2 - .L_1)
	.align		4
.L_1:
        /*0004*/ 	.word	index@(_Z8mma_testPf)
        /*0008*/ 	.word	0x0000001d


	//----- nvinfo : EIATTR_FRAME_SIZE
	.align		4
.L_2:
        /*000c*/ 	.byte	0x04, 0x11
        /*000e*/ 	.short	(.L_4 - .L_3)
	.align		4
.L_3:
        /*0010*/ 	.word	index@($__internal_1_$__cuda_sm_8x_mma_row_col_f32_f16_f16_f32)
        /*0014*/ 	.word	0x00000010


	//----- nvinfo : EIATTR_FRAME_SIZE
	.align		4
.L_4:
        /*0018*/ 	.byte	0x04, 0x11
        /*001a*/ 	.short	(.L_6 - .L_5)
	.align		4
.L_5:
        /*001c*/ 	.word	index@(_Z8mma_testPf)
        /*0020*/ 	.word	0x00000010


	//----- nvinfo : EIATTR_REGCOUNT
	.align		4
.L_6:
        /*0024*/ 	.byte	0x04, 0x2f
        /*0026*/ 	.short	(.L_8 - .L_7)
	.align		4
.L_7:
        /*0028*/ 	.word	index@(_Z21matrix_multiplicationP6__halfS0_Pf)
        /*002c*/ 	.word	0x0000001e


	//----- nvinfo : EIATTR_FRAME_SIZE
	.align		4
.L_8:
        /*0030*/ 	.byte	0x04, 0x11
        /*0032*/ 	.short	(.L_10 - .L_9)
	.align		4
.L_9:
        /*0034*/ 	.word	index@($__internal_0_$__cuda_sm_8x_mma_row_col_f32_f16_f16_f32)
        /*0038*/ 	.word	0x00000000


	//----- nvinfo : EIATTR_FRAME_SIZE
	.align		4
.L_10:
        /*003c*/ 	.byte	0x04, 0x11
        /*003e*/ 	.short	(.L_12 - .L_11)
	.align		4
.L_11:
        /*0040*/ 	.word	index@(_Z21matrix_multiplicationP6__halfS0_Pf)
        /*0044*/ 	.word	0x00000000


	//----- nvinfo : EIATTR_MIN_STACK_SIZE
	.align		4
.L_12:
        /*0048*/ 	.byte	0x04, 0x12
        /*004a*/ 	.short	(.L_14 - .L_13)
	.align		4
.L_13:
        /*004c*/ 	.word	index@(_Z21matrix_multiplicationP6__halfS0_Pf)
        /*0050*/ 	.word	0x00000000


	//----- nvinfo : EIATTR_MIN_STACK_SIZE
	.align		4
.L_14:
        /*0054*/ 	.byte	0x04, 0x12
        /*0056*/ 	.short	(.L_16 - .L_15)
	.align		4
.L_15:
        /*0058*/ 	.word	index@(_Z8mma_testPf)
        /*005c*/ 	.word	0x00000010
.L_16:


//--------------------- .nv.compat                --------------------------
	.section	.nv.compat,"",@"SHT_CUDA_COMPAT_INFO"
	.align	4
        /*0000*/ 	.byte	0x02, 0x09, 0x00, 0x00, 0x02, 0x02, 0x01, 0x00, 0x02, 0x05, 0x05, 0x00, 0x03, 0x07, 0x01, 0x01
        /*0010*/ 	.byte	0x02, 0x03, 0x00, 0x00, 0x02, 0x06, 0x01, 0x00, 0x04, 0x0b, 0x08, 0x00, 0x09, 0x00, 0x00, 0x00
        /*0020*/ 	.byte	0x00, 0x00, 0x00, 0x00


//--------------------- .nv.info._Z21matrix_multiplicationP6__halfS0_Pf --------------------------
	.section	.nv.info._Z21matrix_multiplicationP6__halfS0_Pf,"",@"SHT_CUDA_INFO"
	.sectionflags	@""
	.align	4


	//----- nvinfo : EIATTR_CUDA_API_VERSION
	.align		4
        /*0000*/ 	.byte	0x04, 0x37
        /*0002*/ 	.short	(.L_18 - .L_17)
.L_17:
        /*0004*/ 	.word	0x00000082


	//----- nvinfo : EIATTR_KPARAM_INFO
	.align		4
.L_18:
        /*0008*/ 	.byte	0x04, 0x17
        /*000a*/ 	.short	(.L_20 - .L_19)
.L_19:
        /*000c*/ 	.word	0x00000000
        /*0010*/ 	.short	0x0002
        /*0012*/ 	.short	0x0010
        /*0014*/ 	.byte	0x00, 0xf5, 0x21, 0x00


	//----- nvinfo : EIATTR_KPARAM_INFO
	.align		4
.L_20:
        /*0018*/ 	.byte	0x04, 0x17
        /*001a*/ 	.short	(.L_22 - .L_21)
.L_21:
        /*001c*/ 	.word	0x00000000
        /*0020*/ 	.short	0x0001
        /*0022*/ 	.short	0x0008
        /*0024*/ 	.byte	0x00, 0xf5, 0x21, 0x00


	//----- nvinfo : EIATTR_KPARAM_INFO
	.align		4
.L_22:
        /*0028*/ 	.byte	0x04, 0x17
        /*002a*/ 	.short	(.L_24 - .L_23)
.L_23:
        /*002c*/ 	.word	0x00000000
        /*0030*/ 	.short	0x0000
        /*0032*/ 	.short	0x0000
        /*0034*/ 	.byte	0x00, 0xf5, 0x21, 0x00


	//----- nvinfo : EIATTR_SPARSE_MMA_MASK
	.align		4
.L_24:
        /*0038*/ 	.byte	0x03, 0x50
        /*003a*/ 	.short	0x0000


	//----- nvinfo : EIATTR_MAXREG_COUNT
	.align		4
        /*003c*/ 	.byte	0x03, 0x1b
        /*003e*/ 	.short	0x00ff


	//----- nvinfo : EIATTR_MERCURY_ISA_VERSION
	.align		4
        /*0040*/ 	.byte	0x03, 0x5f
        /*0042*/ 	.short	0x0101


	//----- nvinfo : EIATTR_COOP_GROUP_MASK_REGIDS
	.align		4
        /*0044*/ 	.byte	0x04, 0x29
        /*0046*/ 	.short	(.L_26 - .L_25)


	//   ....[0]....
.L_25:
        /*0048*/ 	.word	0xffffffff


	//   ....[1]....
        /*004c*/ 	.word	0xffffffff


	//   ....[2]....
        /*0050*/ 	.word	0xffffffff


	//   ....[3]....
        /*0054*/ 	.word	0xffffffff


	//   ....[4]....
        /*0058*/ 	.word	0xffffffff


	//   ....[5]....
        /*005c*/ 	.word	0xffffffff


	//   ....[6]....
        /*0060*/ 	.word	0xffffffff


	//   ....[7]....
        /*0064*/ 	.word	0xffffffff


	//   ....[8]....
        /*0068*/ 	.word	0xffffffff


	//   ....[9]....
        /*006c*/ 	.word	0xffffffff


	//   ....[10]....
        /*0070*/ 	.word	0xffffffff


	//   ....[11]....
        /*0074*/ 	.word	0xffffffff


	//----- nvinfo : EIATTR_COOP_GROUP_INSTR_OFFSETS
	.align		4
.L_26:
        /*0078*/ 	.byte	0x04, 0x28
        /*007a*/ 	.short	(.L_28 - .L_27)


	//   ....[0]....
.L_27:
        /*007c*/ 	.word	0x000002d0


	//   ....[1]....
        /*0080*/ 	.word	0x00000300


	//   ....[2]....
        /*0084*/ 	.word	0x00000320


	//   ....[3]....
        /*0088*/ 	.word	0x00000330


	//   ....[4]....
        /*008c*/ 	.word	0x00000340


	//   ....[5]....
        /*0090*/ 	.word	0x00000350


	//   ....[6]....
        /*0094*/ 	.word	0x00000360


	//   ....[7]....
        /*0098*/ 	.word	0x00000390


	//   ....[8]....
        /*009c*/ 	.word	0x000003c0


	//   ....[9]....
        /*00a0*/ 	.word	0x000003e0


	//   ....[10]....
        /*00a4*/ 	.word	0x00000410


	//   ....[11]....
        /*00a8*/ 	.word	0x00000440


	//----- nvinfo : EIATTR_VRC_CTA_INIT_COUNT
	.align		4
.L_28:
        /*00ac*/ 	.byte	0x02, 0x4a
	.zero		1
	.zero		1


	//----- nvinfo : EIATTR_EXIT_INSTR_OFFSETS
	.align		4
        /*00b0*/ 	.byte	0x04, 0x1c
        /*00b2*/ 	.short	(.L_30 - .L_29)


	//   ....[0]....
.L_29:
        /*00b4*/ 	.word	0x00000060


	//   ....[1]....
        /*00b8*/ 	.word	0x00000260


	//----- nvinfo : EIATTR_CRS_STACK_SIZE
	.align		4
.L_30:
        /*00bc*/ 	.byte	0x04, 0x1e
        /*00be*/ 	.short	(.L_32 - .L_31)
.L_31:
        /*00c0*/ 	.word	0x00000000


	//----- nvinfo : EIATTR_CBANK_PARAM_SIZE
	.align		4
.L_32:
        /*00c4*/ 	.byte	0x03, 0x19
        /*00c6*/ 	.short	0x0018


	//----- nvinfo : EIATTR_PARAM_CBANK
	.align		4
        /*00c8*/ 	.byte	0x04, 0x0a
        /*00ca*/ 	.short	(.L_34 - .L_33)
	.align		4
.L_33:
        /*00cc*/ 	.word	index@(.nv.constant0._Z21matrix_multiplicationP6__halfS0_Pf)
        /*00d0*/ 	.short	0x0380
        /*00d2*/ 	.short	0x0018


	//----- nvinfo : EIATTR_SW_WAR
	.align		4
.L_34:
        /*00d4*/ 	.byte	0x04, 0x36
        /*00d6*/ 	.short	(.L_36 - .L_35)
.L_35:
        /*00d8*/ 	.word	0x00000008
.L_36:


//--------------------- .nv.info._Z8mma_testPf    --------------------------
	.section	.nv.info._Z8mma_testPf,"",@"SHT_CUDA_INFO"
	.sectionflags	@""
	.align	4


	//----- nvinfo : EIATTR_CUDA_API_VERSION
	.align		4
        /*0000*/ 	.byte	0x04, 0x37
        /*0002*/ 	.short	(.L_38 - .L_37)
.L_37:
        /*0004*/ 	.word	0x00000082


	//----- nvinfo : EIATTR_KPARAM_INFO
	.align		4
.L_38:
        /*0008*/ 	.byte	0x04, 0x17
        /*000a*/ 	.short	(.L_40 - .L_39)
.L_39:
        /*000c*/ 	.word	0x00000000
        /*0010*/ 	.short	0x0000
        /*0012*/ 	.short	0x0000
        /*0014*/ 	.byte	0x00, 0xf5, 0x21, 0x00


	//----- nvinfo : EIATTR_SPARSE_MMA_MASK
	.align		4
.L_40:
        /*0018*/ 	.byte	0x03, 0x50
        /*001a*/ 	.short	0x0000


	//----- nvinfo : EIATTR_MAXREG_COUNT
	.align		4
        /*001c*/ 	.byte	0x03, 0x1b
        /*001e*/ 	.short	0x00ff


	//----- nvinfo : EIATTR_EXTERNS
	.align		4
        /*0020*/ 	.byte	0x04, 0x0f
        /*0022*/ 	.short	(.L_42 - .L_41)


	//   ....[0]....
	.align		4
.L_41:
        /*0024*/ 	.word	index@(vprintf)


	//----- nvinfo : EIATTR_MERCURY_ISA_VERSION
	.align		4
.L_42:
        /*0028*/ 	.byte	0x03, 0x5f
        /*002a*/ 	.short	0x0101


	//----- nvinfo : EIATTR_VRC_CTA_INIT_COUNT
	.align		4
        /*002c*/ 	.byte	0x02, 0x4a
	.zero		1
	.zero		1


	//----- nvinfo : EIATTR_SYSCALL_OFFSETS
	.align		4
        /*0030*/ 	.byte	0x04, 0x46
        /*0032*/ 	.short	(.L_44 - .L_43)


	//   ....[0]....
.L_43:
        /*0034*/ 	.word	0x000001b0


	//   ....[1]....
        /*0038*/ 	.word	0x00000300


	//   ....[2]....
        /*003c*/ 	.word	0x000003c0


	//   ....[3]....
        /*0040*/ 	.word	0x000004d0


	//   ....[4]....
        /*0044*/ 	.word	0x000005b0


	//   ....[5]....
        /*0048*/ 	.word	0x00000690


	//   ....[6]....
        /*004c*/ 	.word	0x00000770


	//   ....[7]....
        /*0050*/ 	.word	0x00000840


	//----- nvinfo : EIATTR_EXIT_INSTR_OFFSETS
	.align		4
.L_44:
        /*0054*/ 	.byte	0x04, 0x1c
        /*0056*/ 	.short	(.L_46 - .L_45)


	//   ....[0]....
.L_45:
        /*0058*/ 	.word	0x000000b0


	//   ....[1]....
        /*005c*/ 	.word	0x00000870


	//----- nvinfo : EIATTR_CRS_STACK_SIZE
	.align		4
.L_46:
        /*0060*/ 	.byte	0x04, 0x1e
        /*0062*/ 	.short	(.L_48 - .L_47)
.L_47:
        /*0064*/ 	.word	0x00000000


	//----- nvinfo : EIATTR_CBANK_PARAM_SIZE
	.align		4
.L_48:
        /*0068*/ 	.byte	0x03, 0x19
        /*006a*/ 	.short	0x0008


	//----- nvinfo : EIATTR_PARAM_CBANK
	.align		4
        /*006c*/ 	.byte	0x04, 0x0a
        /*006e*/ 	.short	(.L_50 - .L_49)
	.align		4
.L_49:
        /*0070*/ 	.word	index@(.nv.constant0._Z8mma_testPf)
        /*0074*/ 	.short	0x0380
        /*0076*/ 	.short	0x0008


	//----- nvinfo : EIATTR_SW_WAR
	.align		4
.L_50:
        /*0078*/ 	.byte	0x04, 0x36
        /*007a*/ 	.short	(.L_52 - .L_51)
.L_51:
        /*007c*/ 	.word	0x00000008
.L_52:


//--------------------- .nv.callgraph             --------------------------
	.section	.nv.callgraph,"",@"SHT_CUDA_CALLGRAPH"
	.align	4
	.sectionentsize	8
	.align		4
        /*0000*/ 	.word	0x00000000
	.align		4
        /*0004*/ 	.word	0xffffffff
	.align		4
        /*0008*/ 	.word	index@(_Z8mma_testPf)
	.align		4
        /*000c*/ 	.word	index@(vprintf)
	.align		4
        /*0010*/ 	.word	0x00000000
	.align		4
        /*0014*/ 	.word	0xfffffffe
	.align		4
        /*0018*/ 	.word	0x00000000
	.align		4
        /*001c*/ 	.word	0xfffffffd
	.align		4
        /*0020*/ 	.word	0x00000000
	.align		4
        /*0024*/ 	.word	0xfffffffc


//--------------------- .nv.constant4             --------------------------
	.section	.nv.constant4,"a",@progbits
	.align	8
	.align		8
.nv.constant4:
        /*0000*/ 	.dword	$str
	.align		8
        /*0008*/ 	.dword	vprintf


//--------------------- .text._Z21matrix_multiplicationP6__halfS0_Pf --------------------------
	.section	.text._Z21matrix_multiplicationP6__halfS0_Pf,"ax",@progbits
	.align	128
        .global         _Z21matrix_multiplicationP6__halfS0_Pf
        .type           _Z21matrix_multiplicationP6__halfS0_Pf,@function
        .size           _Z21matrix_multiplicationP6__halfS0_Pf,(.L_x_10 - _Z21matrix_multiplicationP6__halfS0_Pf)
        .other          _Z21matrix_multiplicationP6__halfS0_Pf,@"STO_CUDA_ENTRY STV_DEFAULT"
_Z21matrix_multiplicationP6__halfS0_Pf:
.text._Z21matrix_multiplicationP6__halfS0_Pf:
[----:B------:R-:W-:Y:S01]  /*0000*/  LDC R1, c[0x0][0x37c] ;  /* 0x0000df00ff017b82 */ /* 0x000fe20000000800 */
[----:B------:R-:W0:Y:S01]  /*0010*/  S2R R4, SR_TID.X ;  /* 0x0000000000047919 */ /* 0x000e220000002100 */
[----:B------:R-:W1:Y:S01]  /*0020*/  LDCU.64 UR4, c[0x0][0x358] ;  /* 0x00006b00ff0477ac */ /* 0x000e620008000a00 */
[C---:B0-----:R-:W-:Y:S02]  /*0030*/  LOP3.LUT R0, R4.reuse, 0x3fc, RZ, 0xc0, !PT ;  /* 0x000003fc04007812 */ /* 0x041fe400078ec0ff */
[----:B------:R-:W-:Y:S02]  /*0040*/  ISETP.GT.U32.AND P1, PT, R4, 0x3, PT ;  /* 0x000000030400780c */ /* 0x000fe40003f24070 */
[----:B------:R-:W-:-:S13]  /*0050*/  ISETP.NE.AND P0, PT, R0, 0x10, PT ;  /* 0x000000100000780c */ /* 0x000fda0003f05270 */
[----:B-1----:R-:W-:Y:S05]  /*0060*/  @P0 EXIT P1 ;  /* 0x000000000000094d */ /* 0x002fea0000800000 */
[----:B------:R-:W0:Y:S01]  /*0070*/  LDC.64 R2, c[0x0][0x380] ;  /* 0x0000e000ff027b82 */ /* 0x000e220000000a00 */
[----:B------:R-:W-:-:S07]  /*0080*/  SHF.L.U32 R6, R4, 0x3, RZ ;  /* 0x0000000304067819 */ /* 0x000fce00000006ff */
[----:B------:R-:W1:Y:S01]  /*0090*/  LDC.64 R8, c[0x0][0x388] ;  /* 0x0000e200ff087b82 */ /* 0x000e620000000a00 */
[----:B0-----:R-:W-:-:S05]  /*00a0*/  IMAD.WIDE.U32 R2, R6, 0x2, R2 ;  /* 0x0000000206027825 */ /* 0x001fca00078e0002 */
[----:B------:R-:W2:Y:S01]  /*00b0*/  LDG.E.U16 R0, desc[UR4][R2.64] ;  /* 0x0000000402007981 */ /* 0x000ea2000c1e1500 */
[----:B-1----:R-:W-:-:S03]  /*00c0*/  IMAD.WIDE.U32 R8, R4, 0x2, R8 ;  /* 0x0000000204087825 */ /* 0x002fc600078e0008 */
[----:B------:R-:W2:Y:S04]  /*00d0*/  LDG.E.U16 R5, desc[UR4][R2.64+0x2] ;  /* 0x0000020402057981 */ /* 0x000ea8000c1e1500 */
[----:B------:R-:W3:Y:S04]  /*00e0*/  LDG.E.U16 R15, desc[UR4][R2.64+0x4] ;  /* 0x00000404020f7981 */ /* 0x000ee8000c1e1500 */
[----:B------:R-:W3:Y:S04]  /*00f0*/  LDG.E.U16 R10, desc[UR4][R2.64+0x6] ;  /* 0x00000604020a7981 */ /* 0x000ee8000c1e1500 */
[----:B------:R-:W4:Y:S04]  /*0100*/  LDG.E.U16 R7, desc[UR4][R8.64] ;  /* 0x0000000408077981 */ /* 0x000f28000c1e1500 */
[----:B------:R-:W4:Y:S04]  /*0110*/  LDG.E.U16 R12, desc[UR4][R8.64+0x10] ;  /* 0x00001004080c7981 */ /* 0x000f28000c1e1500 */
[----:B------:R-:W5:Y:S04]  /*0120*/  LDG.E.U16 R11, desc[UR4][R8.64+0x20] ;  /* 0x00002004080b7981 */ /* 0x000f68000c1e1500 */
[----:B------:R0:W5:Y:S02]  /*0130*/  LDG.E.U16 R14, desc[UR4][R8.64+0x30] ;  /* 0x00003004080e7981 */ /* 0x000164000c1e1500 */
[----:B0-----:R-:W-:-:S02]  /*0140*/  MOV R8, 0x1a0 ;  /* 0x000001a000087802 */ /* 0x001fc40000000f00 */
[----:B--2---:R-:W-:Y:S02]  /*0150*/  PRMT R0, R0, 0x5410, R5 ;  /* 0x0000541000007816 */ /* 0x004fe40000000005 */
[----:B---3--:R-:W-:Y:S02]  /*0160*/  PRMT R15, R15, 0x5410, R10 ;  /* 0x000054100f0f7816 */ /* 0x008fe4000000000a */
[----:B----4-:R-:W-:Y:S02]  /*0170*/  PRMT R5, R7, 0x5410, R12 ;  /* 0x0000541007057816 */ /* 0x010fe4000000000c */
[----:B-----5:R-:W-:-:S07]  /*0180*/  PRMT R16, R11, 0x5410, R14 ;  /* 0x000054100b107816 */ /* 0x020fce000000000e */
[----:B------:R-:W-:Y:S05]  /*0190*/  CALL.REL.NOINC `($__internal_0_$__cuda_sm_8x_mma_row_col_f32_f16_f16_f32) ;  /* 0x0000000000347944 */ /* 0x000fea0003c00000 */
[----:B------:R-:W0:Y:S01]  /*01a0*/  LDC.64 R2, c[0x0][0x390] ;  /* 0x0000e400ff027b82 */ /* 0x000e220000000a00 */
[----:B------:R-:W-:-:S04]  /*01b0*/  LOP3.LUT R5, R6, 0x8, RZ, 0xc0, !PT ;  /* 0x0000000806057812 */ /* 0x000fc800078ec0ff */
[----:B------:R-:W-:-:S05]  /*01c0*/  LOP3.LUT R5, R5, 0x2, R4, 0xf8, !PT ;  /* 0x0000000205057812 */ /* 0x000fca00078ef804 */
[----:B0-----:R-:W-:-:S05]  /*01d0*/  IMAD.WIDE.U32 R2, R5, 0x4, R2 ;  /* 0x0000000405027825 */ /* 0x001fca00078e0002 */
[----:B------:R-:W-:Y:S04]  /*01e0*/  STG.E desc[UR4][R2.64], R17 ;  /* 0x0000001102007986 */ /* 0x000fe8000c101904 */
[----:B------:R-:W-:Y:S04]  /*01f0*/  STG.E desc[UR4][R2.64+0x4], R7 ;  /* 0x0000040702007986 */ /* 0x000fe8000c101904 */
[----:B------:R-:W-:Y:S04]  /*0200*/  STG.E desc[UR4][R2.64+0x40], R19 ;  /* 0x0000401302007986 */ /* 0x000fe8000c101904 */
[----:B------:R-:W-:Y:S04]  /*0210*/  STG.E desc[UR4][R2.64+0x44], R11 ;  /* 0x0000440b02007986 */ /* 0x000fe8000c101904 */
[----:B------:R-:W-:Y:S04]  /*0220*/  STG.E desc[UR4][R2.64+0x10], R15 ;  /* 0x0000100f02007986 */ /* 0x000fe8000c101904 */
[----:B------:R-:W-:Y:S04]  /*0230*/  STG.E desc[UR4][R2.64+0x14], R13 ;  /* 0x0000140d02007986 */ /* 0x000fe8000c101904 */
[----:B------:R-:W-:Y:S04]  /*0240*/  STG.E desc[UR4][R2.64+0x50], R21 ;  /* 0x0000501502007986 */ /* 0x000fe8000c101904 */
[----:B------:R-:W-:Y:S01]  /*0250*/  STG.E desc[UR4][R2.64+0x54], R23 ;  /* 0x0000541702007986 */ /* 0x000fe2000c101904 */
[----:B------:R-:W-:Y:S05]  /*0260*/  EXIT ;  /* 0x000000000000794d */ /* 0x000fea0003800000 */
        .weak           $__internal_0_$__cuda_sm_8x_mma_row_col_f32_f16_f16_f32
        .type           $__internal_0_$__cuda_sm_8x_mma_row_col_f32_f16_f16_f32,@function
        .size           $__internal_0_$__cuda_sm_8x_mma_row_col_f32_f16_f16_f32,(.L_x_10 - $__internal_0_$__cuda_sm_8x_mma_row_col_f32_f16_f16_f32)
$__internal_0_$__cuda_sm_8x_mma_row_col_f32_f16_f16_f32:
[----:B------:R-:W0:Y:S02]  /*0270*/  S2R R21, SR_LANEID ;  /* 0x0000000000157919 */ /* 0x000e240000000000 */
[C---:B0-----:R-:W-:Y:S02]  /*0280*/  LOP3.LUT R2, R21.reuse, 0xfffffffc, RZ, 0xc0, !PT ;  /* 0xfffffffc15027812 */ /* 0x041fe400078ec0ff */
[C---:B------:R-:W-:Y:S02]  /*0290*/  LOP3.LUT R3, R21.reuse, 0x1, RZ, 0xc0, !PT ;  /* 0x0000000115037812 */ /* 0x040fe400078ec0ff */
[----:B------:R-:W-:Y:S02]  /*02a0*/  LOP3.LUT R21, R21, 0xe, RZ, 0xc0, !PT ;  /* 0x0000000e15157812 */ /* 0x000fe400078ec0ff */
[----:B------:R-:W-:Y:S02]  /*02b0*/  IADD3 R12, PT, PT, R2, R3, RZ ;  /* 0x00000003020c7210 */ /* 0x000fe40007ffe0ff */
[C---:B------:R-:W-:Y:S01]  /*02c0*/  IADD3 R22, PT, PT, R21.reuse, 0x1, RZ ;  /* 0x0000000115167810 */ /* 0x040fe20007ffe0ff */
[----:B------:R-:W0:Y:S01]  /*02d0*/  SHFL.IDX PT, R19, R5, R21, 0x1f ;  /* 0x00001f1505137589 */ /* 0x000e2200000e0000 */
[----:B------:R-:W-:-:S02]  /*02e0*/  IADD3 R25, PT, PT, R21, 0x10, RZ ;  /* 0x0000001015197810 */ /* 0x000fc40007ffe0ff */
[----:B------:R-:W-:Y:S01]  /*02f0*/  IADD3 R26, PT, PT, R21, 0x11, RZ ;  /* 0x00000011151a7810 */ /* 0x000fe20007ffe0ff */
[----:B------:R-:W1:Y:S01]  /*0300*/  SHFL.IDX PT, R2, R5, R22, 0x1f ;  /* 0x00001f1605027589 */ /* 0x000e6200000e0000 */
[----:B------:R-:W-:-:S03]  /*0310*/  IADD3 R17, PT, PT, R12, 0x2, RZ ;  /* 0x000000020c117810 */ /* 0x000fc60007ffe0ff */
[----:B------:R-:W2:Y:S04]  /*0320*/  SHFL.IDX PT, R3, R5, R25, 0x1f ;  /* 0x00001f1905037589 */ /* 0x000ea800000e0000 */
[----:B------:R-:W3:Y:S04]  /*0330*/  SHFL.IDX PT, R24, R0, R12, 0x1f ;  /* 0x00001f0c00187589 */ /* 0x000ee800000e0000 */
[----:B------:R-:W4:Y:S04]  /*0340*/  SHFL.IDX PT, R14, R5, R26, 0x1f ;  /* 0x00001f1a050e7589 */ /* 0x000f2800000e0000 */
[----:B------:R5:W4:Y:S04]  /*0350*/  SHFL.IDX PT, R18, R0, R17, 0x1f ;  /* 0x00001f1100127589 */ /* 0x000b2800000e0000 */
[----:B------:R-:W-:Y:S01]  /*0360*/  SHFL.IDX PT, R10, R16, R26, 0x1f ;  /* 0x00001f1a100a7589 */ /* 0x000fe200000e0000 */
[----:B0-----:R-:W-:-:S02]  /*0370*/  HADD2.F32 R20, -RZ, R19.H0_H0 ;  /* 0x20000013ff147230 */ /* 0x001fc40000004100 */
[----:B------:R-:W-:Y:S01]  /*0380*/  HADD2.F32 R19, -RZ, R19.H1_H1 ;  /* 0x30000013ff137230 */ /* 0x000fe20000004100 */
[----:B------:R-:W0:Y:S01]  /*0390*/  SHFL.IDX PT, R12, R15, R12, 0x1f ;  /* 0x00001f0c0f0c7589 */ /* 0x000e2200000e0000 */
[--C-:B-1----:R-:W-:Y:S02]  /*03a0*/  HADD2.F32 R23, -RZ, R2.reuse.H1_H1 ;  /* 0x30000002ff177230 */ /* 0x102fe40000004100 */
[----:B-----5:R-:W-:Y:S01]  /*03b0*/  HADD2.F32 R0, -RZ, R2.H0_H0 ;  /* 0x20000002ff007230 */ /* 0x020fe20000004100 */
[----:B------:R1:W5:Y:S01]  /*03c0*/  SHFL.IDX PT, R9, R15, R17, 0x1f ;  /* 0x00001f110f097589 */ /* 0x00036200000e0000 */
[----:B--2---:R-:W-:-:S03]  /*03d0*/  HADD2.F32 R2, -RZ, R3.H0_H0 ;  /* 0x20000003ff027230 */ /* 0x004fc60000004100 */
[----:B------:R4:W2:Y:S01]  /*03e0*/  SHFL.IDX PT, R7, R16, R21, 0x1f ;  /* 0x00001f1510077589 */ /* 0x0008a200000e0000 */
[--C-:B---3--:R-:W-:Y:S02]  /*03f0*/  HADD2.F32 R5, -RZ, R24.reuse.H0_H0 ;  /* 0x20000018ff057230 */ /* 0x108fe40000004100 */
[----:B------:R-:W-:Y:S01]  /*0400*/  HADD2.F32 R24, -RZ, R24.H1_H1 ;  /* 0x30000018ff187230 */ /* 0x000fe20000004100 */
[----:B------:R3:W2:Y:S02]  /*0410*/  SHFL.IDX PT, R13, R16, R22, 0x1f ;  /* 0x00001f16100d7589 */ /* 0x0006a400000e0000 */
[C---:B-1----:R-:W-:Y:S01]  /*0420*/  FFMA R17, R5.reuse, R20, RZ ;  /* 0x0000001405117223 */ /* 0x042fe200000000ff */
[----:B------:R-:W-:Y:S01]  /*0430*/  FFMA R15, R5, R2, RZ ;  /* 0x00000002050f7223 */ /* 0x000fe200000000ff */
[----:B------:R1:W2:Y:S01]  /*0440*/  SHFL.IDX PT, R11, R16, R25, 0x1f ;  /* 0x00001f19100b7589 */ /* 0x0002a200000e0000 */
[----:B----4-:R-:W-:Y:S02]  /*0450*/  HADD2.F32 R21, -RZ, R14.H1_H1 ;  /* 0x3000000eff157230 */ /* 0x010fe40000004100 */
[----:B------:R-:W-:Y:S01]  /*0460*/  FFMA R17, R24, R19, R17 ;  /* 0x0000001318117223 */ /* 0x000fe20000000011 */
[----:B---3--:R-:W-:-:S02]  /*0470*/  HADD2.F32 R22, -RZ, R3.H1_H1 ;  /* 0x30000003ff167230 */ /* 0x008fc40000004100 */
[----:B------:R-:W-:Y:S02]  /*0480*/  HADD2.F32 R3, -RZ, R14.H0_H0 ;  /* 0x2000000eff037230 */ /* 0x000fe40000004100 */
[C---:B-1----:R-:W-:Y:S01]  /*0490*/  FFMA R16, R5.reuse, R0, RZ ;  /* 0x0000000005107223 */ /* 0x042fe200000000ff */
[C---:B------:R-:W-:Y:S02]  /*04a0*/  FFMA R15, R24.reuse, R22, R15 ;  /* 0x00000016180f7223 */ /* 0x040fe4000000000f */
[----:B------:R-:W-:Y:S01]  /*04b0*/  FFMA R14, R5, R3, RZ ;  /* 0x00000003050e7223 */ /* 0x000fe200000000ff */
[--C-:B------:R-:W-:Y:S02]  /*04c0*/  HADD2.F32 R5, -RZ, R18.reuse.H0_H0 ;  /* 0x20000012ff057230 */ /* 0x100fe40000004100 */
[C---:B------:R-:W-:Y:S01]  /*04d0*/  FFMA R16, R24.reuse, R23, R16 ;  /* 0x0000001718107223 */ /* 0x040fe20000000010 */
[----:B------:R-:W-:Y:S02]  /*04e0*/  HADD2.F32 R18, -RZ, R18.H1_H1 ;  /* 0x30000012ff127230 */ /* 0x000fe40000004100 */
[----:B------:R-:W-:Y:S01]  /*04f0*/  FFMA R14, R24, R21, R14 ;  /* 0x00000015180e7223 */ /* 0x000fe2000000000e */
[C---:B------:R-:W-:Y:S01]  /*0500*/  FFMA R25, R5.reuse, R20, RZ ;  /* 0x0000001405197223 */ /* 0x040fe200000000ff */
[C---:B------:R-:W-:Y:S01]  /*0510*/  FFMA R0, R5.reuse, R0, RZ ;  /* 0x0000000005007223 */ /* 0x040fe200000000ff */
[C---:B------:R-:W-:Y:S01]  /*0520*/  FFMA R27, R5.reuse, R2, RZ ;  /* 0x00000002051b7223 */ /* 0x040fe200000000ff */
[----:B------:R-:W-:Y:S01]  /*0530*/  FFMA R20, R5, R3, RZ ;  /* 0x0000000305147223 */ /* 0x000fe200000000ff */
[C---:B------:R-:W-:Y:S01]  /*0540*/  FFMA R19, R18.reuse, R19, R25 ;  /* 0x0000001312137223 */ /* 0x040fe20000000019 */
[C---:B------:R-:W-:Y:S01]  /*0550*/  FFMA R0, R18.reuse, R23, R0 ;  /* 0x0000001712007223 */ /* 0x040fe20000000000 */
[C---:B------:R-:W-:Y:S01]  /*0560*/  FFMA R2, R18.reuse, R22, R27 ;  /* 0x0000001612027223 */ /* 0x040fe2000000001b */
[----:B------:R-:W-:Y:S01]  /*0570*/  FFMA R3, R18, R21, R20 ;  /* 0x0000001512037223 */ /* 0x000fe20000000014 */
[----:B0-----:R-:W-:-:S02]  /*0580*/  HADD2.F32 R20, -RZ, R12.H0_H0 ;  /* 0x2000000cff147230 */ /* 0x001fc40000004100 */
[----:B------:R-:W-:Y:S02]  /*0590*/  HADD2.F32 R5, -RZ, R10.H0_H0 ;  /* 0x2000000aff057230 */ /* 0x000fe40000004100 */
[----:B-----5:R-:W-:Y:S02]  /*05a0*/  HADD2.F32 R18, -RZ, R9.H0_H0 ;  /* 0x20000009ff127230 */ /* 0x020fe40000004100 */
[----:B--2---:R-:W-:Y:S02]  /*05b0*/  HADD2.F32 R21, -RZ, R7.H0_H0 ;  /* 0x20000007ff157230 */ /* 0x004fe40000004100 */
[-C--:B------:R-:W-:Y:S01]  /*05c0*/  FFMA R14, R20, R5.reuse, R14 ;  /* 0x00000005140e7223 */ /* 0x080fe2000000000e */
[----:B------:R-:W-:Y:S02]  /*05d0*/  HADD2.F32 R23, -RZ, R13.H0_H0 ;  /* 0x2000000dff177230 */ /* 0x000fe40000004100 */
[----:B------:R-:W-:Y:S01]  /*05e0*/  FFMA R3, R18, R5, R3 ;  /* 0x0000000512037223 */ /* 0x000fe20000000003 */
[----:B------:R-:W-:-:S02]  /*05f0*/  HADD2.F32 R25, -RZ, R11.H0_H0 ;  /* 0x2000000bff197230 */ /* 0x000fc40000004100 */
[C---:B------:R-:W-:Y:S01]  /*0600*/  FFMA R17, R20.reuse, R21, R17 ;  /* 0x0000001514117223 */ /* 0x040fe20000000011 */
[----:B------:R-:W-:Y:S02]  /*0610*/  HADD2.F32 R5, -RZ, R10.H1_H1 ;  /* 0x3000000aff057230 */ /* 0x000fe40000004100 */
[C---:B------:R-:W-:Y:S01]  /*0620*/  FFMA R16, R20.reuse, R23, R16 ;  /* 0x0000001714107223 */ /* 0x040fe20000000010 */
[----:B------:R-:W-:Y:S02]  /*0630*/  HADD2.F32 R7, -RZ, R7.H1_H1 ;  /* 0x30000007ff077230 */ /* 0x000fe40000004100 */
[----:B------:R-:W-:Y:S01]  /*0640*/  FFMA R15, R20, R25, R15 ;  /* 0x00000019140f7223 */ /* 0x000fe2000000000f */
[----:B------:R-:W-:Y:S02]  /*0650*/  HADD2.F32 R12, -RZ, R12.H1_H1 ;  /* 0x3000000cff0c7230 */ /* 0x000fe40000004100 */
[----:B------:R-:W-:Y:S01]  /*0660*/  FFMA R19, R18, R21, R19 ;  /* 0x0000001512137223 */ /* 0x000fe20000000013 */
[----:B------:R-:W-:-:S02]  /*0670*/  HADD2.F32 R13, -RZ, R13.H1_H1 ;  /* 0x3000000dff0d7230 */ /* 0x000fc40000004100 */
[C---:B------:R-:W-:Y:S01]  /*0680*/  FFMA R0, R18.reuse, R23, R0 ;  /* 0x0000001712007223 */ /* 0x040fe20000000000 */
[----:B------:R-:W-:Y:S02]  /*0690*/  HADD2.F32 R11, -RZ, R11.H1_H1 ;  /* 0x3000000bff0b7230 */ /* 0x000fe40000004100 */
[----:B------:R-:W-:Y:S01]  /*06a0*/  FFMA R2, R18, R25, R2 ;  /* 0x0000001912027223 */ /* 0x000fe20000000002 */
[----:B------:R-:W-:Y:S02]  /*06b0*/  HADD2.F32 R10, -RZ, R9.H1_H1 ;  /* 0x30000009ff0a7230 */ /* 0x000fe40000004100 */
[----:B------:R-:W-:Y:S02]  /*06c0*/  HFMA2 R9, -RZ, RZ, 0, 0 ;  /* 0x00000000ff097431 */ /* 0x000fe400000001ff */
[C---:B------:R-:W-:Y:S01]  /*06d0*/  FFMA R17, R12.reuse, R7, R17 ;  /* 0x000000070c117223 */ /* 0x040fe20000000011 */
[C---:B------:R-:W-:Y:S01]  /*06e0*/  FFMA R16, R12.reuse, R13, R16 ;  /* 0x0000000d0c107223 */ /* 0x040fe20000000010 */
[C---:B------:R-:W-:Y:S01]  /*06f0*/  FFMA R15, R12.reuse, R11, R15 ;  /* 0x0000000b0c0f7223 */ /* 0x040fe2000000000f */
[----:B------:R-:W-:Y:S01]  /*0700*/  FFMA R14, R12, R5, R14 ;  /* 0x000000050c0e7223 */ /* 0x000fe2000000000e */
[C---:B------:R-:W-:Y:S01]  /*0710*/  FFMA R19, R10.reuse, R7, R19 ;  /* 0x000000070a137223 */ /* 0x040fe20000000013 */
[C---:B------:R-:W-:Y:S01]  /*0720*/  FFMA R0, R10.reuse, R13, R0 ;  /* 0x0000000d0a007223 */ /* 0x040fe20000000000 */
[C---:B------:R-:W-:Y:S01]  /*0730*/  FFMA R2, R10.reuse, R11, R2 ;  /* 0x0000000b0a027223 */ /* 0x040fe20000000002 */
[----:B------:R-:W-:Y:S01]  /*0740*/  FFMA R3, R10, R5, R3 ;  /* 0x000000050a037223 */ /* 0x000fe20000000003 */
[----:B------:R-:W-:Y:S01]  /*0750*/  FADD R17, RZ, R17 ;  /* 0x00000011ff117221 */ /* 0x000fe20000000000 */
[----:B------:R-:W-:Y:S01]  /*0760*/  FADD R7, RZ, R16 ;  /* 0x00000010ff077221 */ /* 0x000fe20000000000 */
[----:B------:R-:W-:Y:S01]  /*0770*/  FADD R15, RZ, R15 ;  /* 0x0000000fff0f7221 */ /* 0x000fe20000000000 */
[----:B------:R-:W-:Y:S01]  /*0780*/  FADD R13, RZ, R14 ;  /* 0x0000000eff0d7221 */ /* 0x000fe20000000000 */
[----:B------:R-:W-:Y:S01]  /*0790*/  FADD R19, RZ, R19 ;  /* 0x00000013ff137221 */ /* 0x000fe20000000000 */
[----:B------:R-:W-:Y:S01]  /*07a0*/  FADD R11, RZ, R0 ;  /* 0x00000000ff0b7221 */ /* 0x000fe20000000000 */
[----:B------:R-:W-:Y:S01]  /*07b0*/  FADD R21, RZ, R2 ;  /* 0x00000002ff157221 */ /* 0x000fe20000000000 */
[----:B------:R-:W-:Y:S01]  /*07c0*/  FADD R23, RZ, R3 ;  /* 0x00000003ff177221 */ /* 0x000fe20000000000 */
[----:B------:R-:W-:Y:S06]  /*07d0*/  RET.REL.NODEC R8 `(_Z21matrix_multiplicationP6__halfS0_Pf) ;  /* 0xfffffff808087950 */ /* 0x000fec0003c3ffff */
.L_x_0:
[----:B------:R-:W-:-:S00]  /*07e0*/  BRA `(.L_x_0) ;  /* 0xfffffffc00fc7947 */ /* 0x000fc0000383ffff */
[----:B------:R-:W-:-:S00]  /*07f0*/  NOP ;  /* 0x0000000000007918 */ /* 0x000fc00000000000 */
        /* <DEDUP_REMOVED lines=8> */
.L_x_10:


//--------------------- .text._Z8mma_testPf       --------------------------
	.section	.text._Z8mma_testPf,"ax",@progbits
	.align	128
        .global         _Z8mma_testPf
        .type           _Z8mma_testPf,@function
        .size           _Z8mma_testPf,(.L_x_11 - _Z8mma_testPf)
        .other          _Z8mma_testPf,@"STO_CUDA_ENTRY STV_DEFAULT"
_Z8mma_testPf:
.text._Z8mma_testPf:
[----:B------:R-:W0:Y:S01]  /*0000*/  LDC R1, c[0x0][0x37c] ;  /* 0x0000df00ff017b82 */ /* 0x000e220000000800 */
[----:B------:R-:W1:Y:S01]  /*0010*/  S2R R2, SR_TID.X ;  /* 0x0000000000027919 */ /* 0x000e620000002100 */
[----:B0-----:R-:W-:Y:S01]  /*0020*/  VIADD R1, R1, 0xfffffff0 ;  /* 0xfffffff001017836 */ /* 0x001fe20000000000 */
[----:B------:R-:W0:Y:S01]  /*0030*/  LDCU UR38, c[0x0][0x2f8] ;  /* 0x00005f00ff2677ac */ /* 0x000e220008000800 */
[----:B------:R-:W2:Y:S03]  /*0040*/  LDCU UR39, c[0x0][0x2fc] ;  /* 0x00005f80ff2777ac */ /* 0x000ea60008000800 */
[----:B------:R-:W-:-:S13]  /*0050*/  R2UR UR4, R1 ;  /* 0x00000000010472ca */ /* 0x000fda00000e0000 */
[----:B0-----:R-:W-:-:S04]  /*0060*/  UIADD3 UR38, UP0, UPT, UR4, UR38, URZ ;  /* 0x0000002604267290 */ /* 0x001fc8000ff1e0ff */
[----:B--2---:R-:W-:Y:S01]  /*0070*/  UIADD3.X UR39, UPT, UPT, URZ, UR39, URZ, UP0, !UPT ;  /* 0x00000027ff277290 */ /* 0x004fe200087fe4ff */
[C---:B-1----:R-:W-:Y:S02]  /*0080*/  LOP3.LUT R0, R2.reuse, 0x3fc, RZ, 0xc0, !PT ;  /* 0x000003fc02007812 */ /* 0x042fe400078ec0ff */
[----:B------:R-:W-:Y:S02]  /*0090*/  ISETP.GT.U32.AND P1, PT, R2, 0x3, PT ;  /* 0x000000030200780c */ /* 0x000fe40003f24070 */
[----:B------:R-:W-:-:S13]  /*00a0*/  ISETP.NE.AND P0, PT, R0, 0x10, PT ;  /* 0x000000100000780c */ /* 0x000fda0003f05270 */
[----:B------:R-:W-:Y:S05]  /*00b0*/  @P0 EXIT P1 ;  /* 0x000000000000094d */ /* 0x000fea0000800000 */
[----:B------:R-:W-:-:S07]  /*00c0*/  MOV R4, 0xe0 ;  /* 0x000000e000047802 */ /* 0x000fce0000000f00 */
[----:B------:R-:W-:Y:S05]  /*00d0*/  CALL.REL.NOINC `($__internal_1_$__cuda_sm_8x_mma_row_col_f32_f16_f16_f32) ;  /* 0x0000000400e87944 */ /* 0x000fea0003c00000 */
[C---:B------:R-:W-:Y:S01]  /*00e0*/  LOP3.LUT R0, R2.reuse, 0x2, RZ, 0xc0, !PT ;  /* 0x0000000202007812 */ /* 0x040fe200078ec0ff */
[----:B------:R-:W0:Y:S01]  /*00f0*/  LDCU.64 UR4, c[0x4][URZ] ;  /* 0x01000000ff0477ac */ /* 0x000e220008000a00 */
[----:B------:R-:W-:Y:S02]  /*0100*/  LOP3.LUT R3, R2, 0x1, RZ, 0xc0, !PT ;  /* 0x0000000102037812 */ /* 0x000fe400078ec0ff */
[----:B------:R-:W-:Y:S01]  /*0110*/  MOV R7, 0x8 ;  /* 0x0000000800077802 */ /* 0x000fe20000000f00 */
[----:B------:R1:W-:Y:S01]  /*0120*/  STL [R1+0x8], R0 ;  /* 0x0000080001007387 */ /* 0x0003e20000100800 */
[----:B------:R-:W-:Y:S01]  /*0130*/  MOV R6, UR38 ;  /* 0x0000002600067c02 */ /* 0x000fe20008000f00 */
[----:B------:R-:W2:Y:S01]  /*0140*/  LDCU.64 UR36, c[0x0][0x358] ;  /* 0x00006b00ff2477ac */ /* 0x000ea20008000a00 */
[----:B------:R3:W4:Y:S01]  /*0150*/  LDC.64 R8, c[0x4][R7] ;  /* 0x0100000007087b82 */ /* 0x0007220000000a00 */
[----:B------:R1:W-:Y:S01]  /*0160*/  STL.64 [R1], R2 ;  /* 0x0000000201007387 */ /* 0x0003e20000100a00 */
[----:B---3--:R-:W-:-:S02]  /*0170*/  IMAD.U32 R7, RZ, RZ, UR39 ;  /* 0x00000027ff077e24 */ /* 0x008fc4000f8e00ff */
[----:B0-----:R-:W-:Y:S02]  /*0180*/  IMAD.U32 R4, RZ, RZ, UR4 ;  /* 0x00000004ff047e24 */ /* 0x001fe4000f8e00ff */
[----:B-1----:R-:W-:-:S07]  /*0190*/  IMAD.U32 R5, RZ, RZ, UR5 ;  /* 0x00000005ff057e24 */ /* 0x002fce000f8e00ff */
[----:B------:R-:W-:-:S07]  /*01a0*/  LEPC R20, `(.L_x_1) ;  /* 0x000000001014794e */ /* 0x000fce0000000000 */
[----:B--2-4-:R-:W-:Y:S05]  /*01b0*/  CALL.ABS.NOINC R8 ;  /* 0x0000000008007343 */ /* 0x014fea0003c00000 */
.L_x_1:
[----:B------:R-:W0:Y:S01]  /*01c0*/  LDC.64 R16, c[0x0][0x380] ;  /* 0x0000e000ff107b82 */ /* 0x000e220000000a00 */
[C---:B------:R-:W-:Y:S01]  /*01d0*/  IMAD.SHL.U32 R0, R2.reuse, 0x8, RZ ;  /* 0x0000000802007824 */ /* 0x040fe200078e00ff */
[C---:B------:R-:W-:Y:S01]  /*01e0*/  LOP3.LUT R24, R2.reuse, 0x2, RZ, 0xc0, !PT ;  /* 0x0000000202187812 */ /* 0x040fe200078ec0ff */
[--C-:B------:R-:W-:Y:S01]  /*01f0*/  IMAD.MOV.U32 R18, RZ, RZ, R2.reuse ;  /* 0x000000ffff127224 */ /* 0x100fe200078e0002 */
[----:B------:R-:W-:Y:S01]  /*0200*/  LOP3.LUT R19, R2, 0x1, RZ, 0xc0, !PT ;  /* 0x0000000102137812 */ /* 0x000fe200078ec0ff */
[----:B------:R-:W1:Y:S01]  /*0210*/  LDCU.64 UR4, c[0x4][URZ] ;  /* 0x01000000ff0477ac */ /* 0x000e620008000a00 */
[----:B------:R-:W-:Y:S01]  /*0220*/  LOP3.LUT R3, R0, 0x8, RZ, 0xc0, !PT ;  /* 0x0000000800037812 */ /* 0x000fe200078ec0ff */
[----:B------:R-:W-:Y:S01]  /*0230*/  IMAD.U32 R6, RZ, RZ, UR38 ;  /* 0x00000026ff067e24 */ /* 0x000fe2000f8e00ff */
[----:B------:R-:W-:Y:S01]  /*0240*/  LOP3.LUT R0, R24, 0x1, RZ, 0xfc, !PT ;  /* 0x0000000118007812 */ /* 0x000fe200078efcff */
[----:B------:R2:W-:Y:S01]  /*0250*/  STL.64 [R1], R18 ;  /* 0x0000001201007387 */ /* 0x0005e20000100a00 */
[----:B------:R-:W-:Y:S01]  /*0260*/  LOP3.LUT R3, R3, 0x2, R2, 0xf8, !PT ;  /* 0x0000000203037812 */ /* 0x000fe200078ef802 */
[----:B------:R-:W-:Y:S01]  /*0270*/  IMAD.U32 R7, RZ, RZ, UR39 ;  /* 0x00000027ff077e24 */ /* 0x000fe2000f8e00ff */
[----:B------:R-:W-:Y:S01]  /*0280*/  MOV R22, 0x8 ;  /* 0x0000000800167802 */ /* 0x000fe20000000f00 */
[----:B------:R2:W-:Y:S03]  /*0290*/  STL [R1+0x8], R0 ;  /* 0x0000080001007387 */ /* 0x0005e60000100800 */
[----:B------:R2:W3:Y:S01]  /*02a0*/  LDC.64 R8, c[0x4][R22] ;  /* 0x0100000016087b82 */ /* 0x0004e20000000a00 */
[----:B-1----:R-:W-:Y:S01]  /*02b0*/  MOV R4, UR4 ;  /* 0x0000000400047c02 */ /* 0x002fe20008000f00 */
[----:B0-----:R-:W-:-:S04]  /*02c0*/  IMAD.WIDE.U32 R16, R3, 0x4, R16 ;  /* 0x0000000403107825 */ /* 0x001fc800078e0010 */
[----:B------:R-:W-:Y:S01]  /*02d0*/  IMAD.U32 R5, RZ, RZ, UR5 ;  /* 0x00000005ff057e24 */ /* 0x000fe2000f8e00ff */
[----:B------:R2:W-:Y:S06]  /*02e0*/  STG.E desc[UR36][R16.64], R25 ;  /* 0x0000001910007986 */ /* 0x0005ec000c101924 */
[----:B------:R-:W-:-:S07]  /*02f0*/  LEPC R20, `(.L_x_2) ;  /* 0x000000001014794e */ /* 0x000fce0000000000 */
[----:B--23--:R-:W-:Y:S05]  /*0300*/  CALL.ABS.NOINC R8 ;  /* 0x0000000008007343 */ /* 0x00cfea0003c00000 */
.L_x_2:
[----:B------:R-:W-:Y:S01]  /*0310*/  LOP3.LUT R3, R19, 0x2, RZ, 0xfc, !PT ;  /* 0x0000000213037812 */ /* 0x000fe200078efcff */
[----:B------:R0:W-:Y:S01]  /*0320*/  STG.E desc[UR36][R16.64+0x4], R23 ;  /* 0x0000041710007986 */ /* 0x0001e2000c101924 */
[----:B------:R0:W1:Y:S01]  /*0330*/  LDC.64 R8, c[0x4][R22] ;  /* 0x0100000016087b82 */ /* 0x0000620000000a00 */
[----:B------:R-:W2:Y:S01]  /*0340*/  LDCU.64 UR4, c[0x4][URZ] ;  /* 0x01000000ff0477ac */ /* 0x000ea20008000a00 */
[----:B------:R-:W-:Y:S01]  /*0350*/  IMAD.U32 R6, RZ, RZ, UR38 ;  /* 0x00000026ff067e24 */ /* 0x000fe2000f8e00ff */
[----:B------:R0:W-:Y:S01]  /*0360*/  STL [R1+0x8], R24 ;  /* 0x0000081801007387 */ /* 0x0001e20000100800 */
[----:B------:R-:W-:-:S03]  /*0370*/  IMAD.U32 R7, RZ, RZ, UR39 ;  /* 0x00000027ff077e24 */ /* 0x000fc6000f8e00ff */
[----:B------:R0:W-:Y:S01]  /*0380*/  STL.64 [R1], R2 ;  /* 0x0000000201007387 */ /* 0x0001e20000100a00 */
[----:B--2---:R-:W-:Y:S01]  /*0390*/  MOV R4, UR4 ;  /* 0x0000000400047c02 */ /* 0x004fe20008000f00 */
[----:B0-----:R-:W-:-:S07]  /*03a0*/  IMAD.U32 R5, RZ, RZ, UR5 ;  /* 0x00000005ff057e24 */ /* 0x001fce000f8e00ff */
[----:B------:R-:W-:-:S07]  /*03b0*/  LEPC R20, `(.L_x_3) ;  /* 0x000000001014794e */ /* 0x000fce0000000000 */
[----:B-1----:R-:W-:Y:S05]  /*03c0*/  CALL.ABS.NOINC R8 ;  /* 0x0000000008007343 */ /* 0x002fea0003c00000 */
.L_x_3:
[C---:B------:R-:W-:Y:S01]  /*03d0*/  LOP3.LUT R19, R2.reuse, 0x1, RZ, 0xc0, !PT ;  /* 0x0000000102137812 */ /* 0x040fe200078ec0ff */
[----:B------:R-:W-:Y:S01]  /*03e0*/  IMAD.MOV.U32 R10, RZ, RZ, R2 ;  /* 0x000000ffff0a7224 */ /* 0x000fe200078e0002 */
[----:B------:R-:W-:Y:S01]  /*03f0*/  LOP3.LUT R26, R2, 0x2, RZ, 0xc0, !PT ;  /* 0x00000002021a7812 */ /* 0x000fe200078ec0ff */
[----:B------:R0:W1:Y:S01]  /*0400*/  LDC.64 R8, c[0x4][R22] ;  /* 0x0100000016087b82 */ /* 0x0000620000000a00 */
[----:B------:R-:W-:Y:S01]  /*0410*/  MOV R3, UR40 ;  /* 0x0000002800037c02 */ /* 0x000fe20008000f00 */
[----:B------:R-:W2:Y:S01]  /*0420*/  LDCU.64 UR4, c[0x4][URZ] ;  /* 0x01000000ff0477ac */ /* 0x000ea20008000a00 */
[----:B------:R-:W-:Y:S01]  /*0430*/  LOP3.LUT R11, R19, 0x2, RZ, 0xfc, !PT ;  /* 0x00000002130b7812 */ /* 0x000fe200078efcff */
[----:B------:R-:W-:Y:S01]  /*0440*/  IMAD.U32 R7, RZ, RZ, UR39 ;  /* 0x00000027ff077e24 */ /* 0x000fe2000f8e00ff */
[----:B------:R-:W-:Y:S01]  /*0450*/  LOP3.LUT R0, R26, 0x1, RZ, 0xfc, !PT ;  /* 0x000000011a007812 */ /* 0x000fe200078efcff */
[----:B------:R0:W-:Y:S01]  /*0460*/  STG.E desc[UR36][R16.64+0x40], R3 ;  /* 0x0000400310007986 */ /* 0x0001e2000c101924 */
[----:B------:R-:W-:-:S03]  /*0470*/  MOV R6, UR38 ;  /* 0x0000002600067c02 */ /* 0x000fc60008000f00 */
[----:B------:R0:W-:Y:S04]  /*0480*/  STL.64 [R1], R10 ;  /* 0x0000000a01007387 */ /* 0x0001e80000100a00 */
[----:B------:R0:W-:Y:S01]  /*0490*/  STL [R1+0x8], R0 ;  /* 0x0000080001007387 */ /* 0x0001e20000100800 */
[----:B--2---:R-:W-:Y:S02]  /*04a0*/  IMAD.U32 R4, RZ, RZ, UR4 ;  /* 0x00000004ff047e24 */ /* 0x004fe4000f8e00ff */
[----:B------:R-:W-:-:S07]  /*04b0*/  IMAD.U32 R5, RZ, RZ, UR5 ;  /* 0x00000005ff057e24 */ /* 0x000fce000f8e00ff */
[----:B------:R-:W-:-:S07]  /*04c0*/  LEPC R20, `(.L_x_4) ;  /* 0x000000001014794e */ /* 0x000fce0000000000 */
[----:B01----:R-:W-:Y:S05]  /*04d0*/  CALL.ABS.NOINC R8 ;  /* 0x0000000008007343 */ /* 0x003fea0003c00000 */
.L_x_4:
[----:B------:R-:W-:Y:S01]  /*04e0*/  IMAD.U32 R3, RZ, RZ, UR41 ;  /* 0x00000029ff037e24 */ /* 0x000fe2000f8e00ff */
[----:B------:R-:W-:Y:S01]  /*04f0*/  LOP3.LUT R24, R26, 0x4, RZ, 0xfc, !PT ;  /* 0x000000041a187812 */ /* 0x000fe200078efcff */
[----:B------:R-:W-:Y:S01]  /*0500*/  IMAD.MOV.U32 R18, RZ, RZ, R2 ;  /* 0x000000ffff127224 */ /* 0x000fe200078e0002 */
[----:B------:R0:W1:Y:S01]  /*0510*/  LDC.64 R8, c[0x4][R22] ;  /* 0x0100000016087b82 */ /* 0x0000620000000a00 */
[----:B------:R-:W2:Y:S01]  /*0520*/  LDCU.64 UR4, c[0x4][URZ] ;  /* 0x01000000ff0477ac */ /* 0x000ea20008000a00 */
[----:B------:R0:W-:Y:S01]  /*0530*/  STG.E desc[UR36][R16.64+0x44], R3 ;  /* 0x0000440310007986 */ /* 0x0001e2000c101924 */
[----:B------:R-:W-:Y:S02]  /*0540*/  IMAD.U32 R6, RZ, RZ, UR38 ;  /* 0x00000026ff067e24 */ /* 0x000fe4000f8e00ff */
[----:B------:R-:W-:Y:S01]  /*0550*/  IMAD.U32 R7, RZ, RZ, UR39 ;  /* 0x00000027ff077e24 */ /* 0x000fe2000f8e00ff */
[----:B------:R0:W-:Y:S04]  /*0560*/  STL.64 [R1], R18 ;  /* 0x0000001201007387 */ /* 0x0001e80000100a00 */
[----:B------:R0:W-:Y:S01]  /*0570*/  STL [R1+0x8], R24 ;  /* 0x0000081801007387 */ /* 0x0001e20000100800 */
[----:B--2---:R-:W-:Y:S01]  /*0580*/  MOV R4, UR4 ;  /* 0x0000000400047c02 */ /* 0x004fe20008000f00 */
[----:B0-----:R-:W-:-:S07]  /*0590*/  IMAD.U32 R5, RZ, RZ, UR5 ;  /* 0x00000005ff057e24 */ /* 0x001fce000f8e00ff */
[----:B------:R-:W-:-:S07]  /*05a0*/  LEPC R20, `(.L_x_5) ;  /* 0x000000001014794e */ /* 0x000fce0000000000 */
[----:B-1----:R-:W-:Y:S05]  /*05b0*/  CALL.ABS.NOINC R8 ;  /* 0x0000000008007343 */ /* 0x002fea0003c00000 */
.L_x_5:
[----:B------:R-:W-:Y:S01]  /*05c0*/  MOV R18, R2 ;  /* 0x0000000200127202 */ /* 0x000fe20000000f00 */
[----:B------:R-:W-:Y:S01]  /*05d0*/  IMAD.U32 R3, RZ, RZ, UR42 ;  /* 0x0000002aff037e24 */ /* 0x000fe2000f8e00ff */
[----:B------:R-:W-:Y:S01]  /*05e0*/  LOP3.LUT R26, R26, 0x5, RZ, 0xfc, !PT ;  /* 0x000000051a1a7812 */ /* 0x000fe200078efcff */
[----:B------:R0:W1:Y:S01]  /*05f0*/  LDC.64 R8, c[0x4][R22] ;  /* 0x0100000016087b82 */ /* 0x0000620000000a00 */
[----:B------:R-:W2:Y:S01]  /*0600*/  LDCU.64 UR4, c[0x4][URZ] ;  /* 0x01000000ff0477ac */ /* 0x000ea20008000a00 */
[----:B------:R0:W-:Y:S01]  /*0610*/  STL.64 [R1], R18 ;  /* 0x0000001201007387 */ /* 0x0001e20000100a00 */
[----:B------:R-:W-:Y:S02]  /*0620*/  IMAD.U32 R6, RZ, RZ, UR38 ;  /* 0x00000026ff067e24 */ /* 0x000fe4000f8e00ff */
[----:B------:R-:W-:Y:S01]  /*0630*/  IMAD.U32 R7, RZ, RZ, UR39 ;  /* 0x00000027ff077e24 */ /* 0x000fe2000f8e00ff */
[----:B------:R0:W-:Y:S04]  /*0640*/  STG.E desc[UR36][R16.64+0x10], R3 ;  /* 0x0000100310007986 */ /* 0x0001e8000c101924 */
[----:B------:R0:W-:Y:S01]  /*0650*/  STL [R1+0x8], R26 ;  /* 0x0000081a01007387 */ /* 0x0001e20000100800 */
[----:B--2---:R-:W-:Y:S01]  /*0660*/  IMAD.U32 R4, RZ, RZ, UR4 ;  /* 0x00000004ff047e24 */ /* 0x004fe2000f8e00ff */
[----:B0-----:R-:W-:-:S07]  /*0670*/  MOV R5, UR5 ;  /* 0x0000000500057c02 */ /* 0x001fce0008000f00 */
[----:B------:R-:W-:-:S07]  /*0680*/  LEPC R20, `(.L_x_6) ;  /* 0x000000001014794e */ /* 0x000fce0000000000 */
[----:B-1----:R-:W-:Y:S05]  /*0690*/  CALL.ABS.NOINC R8 ;  /* 0x0000000008007343 */ /* 0x002fea0003c00000 */
.L_x_6:
[----:B------:R-:W-:Y:S01]  /*06a0*/  LOP3.LUT R19, R19, 0x2, RZ, 0xfc, !PT ;  /* 0x0000000213137812 */ /* 0x000fe200078efcff */
[----:B------:R-:W-:Y:S01]  /*06b0*/  IMAD.MOV.U32 R18, RZ, RZ, R2 ;  /* 0x000000ffff127224 */ /* 0x000fe200078e0002 */
[----:B------:R-:W-:Y:S01]  /*06c0*/  MOV R3, UR43 ;  /* 0x0000002b00037c02 */ /* 0x000fe20008000f00 */
[----:B------:R0:W-:Y:S01]  /*06d0*/  STL [R1+0x8], R24 ;  /* 0x0000081801007387 */ /* 0x0001e20000100800 */
[----:B------:R0:W1:Y:S01]  /*06e0*/  LDC.64 R8, c[0x4][R22] ;  /* 0x0100000016087b82 */ /* 0x0000620000000a00 */
[----:B------:R-:W2:Y:S01]  /*06f0*/  LDCU.64 UR4, c[0x4][URZ] ;  /* 0x01000000ff0477ac */ /* 0x000ea20008000a00 */
[----:B------:R-:W-:Y:S01]  /*0700*/  IMAD.U32 R6, RZ, RZ, UR38 ;  /* 0x00000026ff067e24 */ /* 0x000fe2000f8e00ff */
[----:B------:R0:W-:Y:S01]  /*0710*/  STG.E desc[UR36][R16.64+0x14], R3 ;  /* 0x0000140310007986 */ /* 0x0001e2000c101924 */
[----:B------:R-:W-:-:S03]  /*0720*/  IMAD.U32 R7, RZ, RZ, UR39 ;  /* 0x00000027ff077e24 */ /* 0x000fc6000f8e00ff */
[----:B------:R0:W-:Y:S01]  /*0730*/  STL.64 [R1], R18 ;  /* 0x0000001201007387 */ /* 0x0001e20000100a00 */
[----:B--2---:R-:W-:Y:S01]  /*0740*/  IMAD.U32 R4, RZ, RZ, UR4 ;  /* 0x00000004ff047e24 */ /* 0x004fe2000f8e00ff */
[----:B0-----:R-:W-:-:S07]  /*0750*/  MOV R5, UR5 ;  /* 0x0000000500057c02 */ /* 0x001fce0008000f00 */
[----:B------:R-:W-:-:S07]  /*0760*/  LEPC R20, `(.L_x_7) ;  /* 0x000000001014794e */ /* 0x000fce0000000000 */
[----:B-1----:R-:W-:Y:S05]  /*0770*/  CALL.ABS.NOINC R8 ;  /* 0x0000000008007343 */ /* 0x002fea0003c00000 */
.L_x_7:
[----:B------:R-:W-:Y:S01]  /*0780*/  MOV R18, R2 ;  /* 0x0000000200127202 */ /* 0x000fe20000000f00 */
[----:B------:R-:W-:Y:S01]  /*0790*/  IMAD.U32 R3, RZ, RZ, UR44 ;  /* 0x0000002cff037e24 */ /* 0x000fe2000f8e00ff */
[----:B------:R0:W-:Y:S01]  /*07a0*/  STL [R1+0x8], R26 ;  /* 0x0000081a01007387 */ /* 0x0001e20000100800 */
[----:B------:R-:W1:Y:S01]  /*07b0*/  LDC.64 R22, c[0x4][R22] ;  /* 0x0100000016167b82 */ /* 0x000e620000000a00 */
[----:B------:R-:W2:Y:S01]  /*07c0*/  LDCU.64 UR4, c[0x4][URZ] ;  /* 0x01000000ff0477ac */ /* 0x000ea20008000a00 */
[----:B------:R-:W-:Y:S01]  /*07d0*/  IMAD.U32 R6, RZ, RZ, UR38 ;  /* 0x00000026ff067e24 */ /* 0x000fe2000f8e00ff */
[----:B------:R0:W-:Y:S01]  /*07e0*/  STL.64 [R1], R18 ;  /* 0x0000001201007387 */ /* 0x0001e20000100a00 */
[----:B------:R-:W-:-:S03]  /*07f0*/  IMAD.U32 R7, RZ, RZ, UR39 ;  /* 0x00000027ff077e24 */ /* 0x000fc6000f8e00ff */
[----:B------:R0:W-:Y:S01]  /*0800*/  STG.E desc[UR36][R16.64+0x50], R3 ;  /* 0x0000500310007986 */ /* 0x0001e2000c101924 */
[----:B--2---:R-:W-:Y:S01]  /*0810*/  IMAD.U32 R4, RZ, RZ, UR4 ;  /* 0x00000004ff047e24 */ /* 0x004fe2000f8e00ff */
[----:B0-----:R-:W-:-:S07]  /*0820*/  MOV R5, UR5 ;  /* 0x0000000500057c02 */ /* 0x001fce0008000f00 */
[----:B------:R-:W-:-:S07]  /*0830*/  LEPC R20, `(.L_x_8) ;  /* 0x000000001014794e */ /* 0x000fce0000000000 */
[----:B-1----:R-:W-:Y:S05]  /*0840*/  CALL.ABS.NOINC R22 ;  /* 0x0000000016007343 */ /* 0x002fea0003c00000 */
.L_x_8:
[----:B------:R-:W-:-:S05]  /*0850*/  MOV R3, UR45 ;  /* 0x0000002d00037c02 */ /* 0x000fca0008000f00 */
[----:B------:R-:W-:Y:S01]  /*0860*/  STG.E desc[UR36][R16.64+0x54], R3 ;  /* 0x0000540310007986 */ /* 0x000fe2000c101924 */
[----:B------:R-:W-:Y:S05]  /*0870*/  EXIT ;  /* 0x000000000000794d */ /* 0x000fea0003800000 */
        .weak           $__internal_1_$__cuda_sm_8x_mma_row_col_f32_f16_f16_f32
        .type           $__internal_1_$__cuda_sm_8x_mma_row_col_f32_f16_f16_f32,@function
        .size           $__internal_1_$__cuda_sm_8x_mma_row_col_f32_f16_f16_f32,(.L_x_11 - $__internal_1_$__cuda_sm_8x_mma_row_col_f32_f16_f16_f32)
$__internal_1_$__cuda_sm_8x_mma_row_col_f32_f16_f16_f32:
[----:B------:R-:W-:Y:S02]  /*0880*/  IMAD.MOV.U32 R0, RZ, RZ, 0x3f800000 ;  /* 0x3f800000ff007424 */ /* 0x000fe400078e00ff */
[----:B------:R-:W-:Y:S02]  /*0890*/  IMAD.MOV.U32 R5, RZ, RZ, 0x0 ;  /* 0x00000000ff057424 */ /* 0x000fe400078e00ff */
[----:B------:R-:W-:-:S04]  /*08a0*/  FFMA R3, R0, 1, RZ ;  /* 0x3f80000000037823 */ /* 0x000fc800000000ff */
[----:B------:R-:W-:-:S04]  /*08b0*/  FFMA R3, R0, 1, R3 ;  /* 0x3f80000000037823 */ /* 0x000fc80000000003 */
[----:B------:R-:W-:-:S04]  /*08c0*/  FFMA R3, R0, 1, R3 ;  /* 0x3f80000000037823 */ /* 0x000fc80000000003 */
[----:B------:R-:W-:-:S04]  /*08d0*/  FFMA R3, R0, 1, R3 ;  /* 0x3f80000000037823 */ /* 0x000fc80000000003 */
[----:B------:R-:W-:-:S05]  /*08e0*/  FADD R3, RZ, R3 ;  /* 0x00000003ff037221 */ /* 0x000fca0000000000 */
[----:B------:R-:W-:-:S13]  /*08f0*/  R2UR UR45, R3 ;  /* 0x00000000032d72ca */ /* 0x000fda00000e0000 */
[----:B------:R-:W-:Y:S01]  /*0900*/  UMOV UR40, UR45 ;  /* 0x0000002d00287c82 */ /* 0x000fe20008000000 */
[----:B------:R-:W-:Y:S01]  /*0910*/  UMOV UR41, UR45 ;  /* 0x0000002d00297c82 */ /* 0x000fe20008000000 */
[----:B------:R-:W-:Y:S01]  /*0920*/  UMOV UR42, UR45 ;  /* 0x0000002d002a7c82 */ /* 0x000fe20008000000 */
[----:B------:R-:W-:Y:S01]  /*0930*/  UMOV UR43, UR45 ;  /* 0x0000002d002b7c82 */ /* 0x000fe20008000000 */
[----:B------:R-:W-:Y:S01]  /*0940*/  UMOV UR44, UR45 ;  /* 0x0000002d002c7c82 */ /* 0x000fe20008000000 */
[----:B------:R-:W-:Y:S01]  /*0950*/  IMAD.U32 R25, RZ, RZ, UR45 ;  /* 0x0000002dff197e24 */ /* 0x000fe2000f8e00ff */
[----:B------:R-:W-:Y:S01]  /*0960*/  MOV R23, UR45 ;  /* 0x0000002d00177c02 */ /* 0x000fe20008000f00 */
[----:B------:R-:W-:Y:S06]  /*0970*/  RET.REL.NODEC R4 `(_Z8mma_testPf) ;  /* 0xfffffff404a07950 */ /* 0x000fec0003c3ffff */
.L_x_9:
        /* <DEDUP_REMOVED lines=16> */
.L_x_11:


//--------------------- .nv.global.init           --------------------------
	.section	.nv.global.init,"aw",@progbits
.nv.global.init:
	.type		$str,@object
	.size		$str,(.L_0 - $str)
$str:
        /*0000*/ 	.byte	0x74, 0x68, 0x72, 0x65, 0x61, 0x64, 0x20, 0x69, 0x64, 0x20, 0x25, 0x64, 0x2c, 0x20, 0x28, 0x25
        /*0010*/ 	.byte	0x64, 0x2c, 0x20, 0x25, 0x64, 0x29, 0x0a, 0x00
.L_0:


//--------------------- .nv.shared.reserved.0     --------------------------
	.section	.nv.shared.reserved.0,"aw",@nobits
	.weak		__nv_reservedSMEM_offset_0_alias
	.size		__nv_reservedSMEM_offset_0_alias, 0, 64
	.other		__nv_reservedSMEM_offset_0_alias,@"STO_CUDA_RESERVED_SHARED STV_DEFAULT"
__nv_reservedSMEM_offset_0_alias:
	.zero		0
	.zero		64


//--------------------- .nv.constant0._Z21matrix_multiplicationP6__halfS0_Pf --------------------------
	.section	.nv.constant0._Z21matrix_multiplicationP6__halfS0_Pf,"a",@progbits
	.sectionflags	@""
	.align	4
.nv.constant0._Z21matrix_multiplicationP6__halfS0_Pf:
	.zero		920


//--------------------- .nv.constant0._Z8mma_testPf --------------------------
	.section	.nv.constant0._Z8mma_testPf,"a",@progbits
	.sectionflags	@""
	.align	4
.nv.constant0._Z8mma_testPf:
	.zero		904


//--------------------- SYMBOLS --------------------------

	.type		.nv.reservedSmem.offset0,@object
	.size		.nv.reservedSmem.offset0,0x4
	.type		vprintf,@function
